//
// Generated by NVIDIA NVVM Compiler
//
// Compiler Build ID: CL-36424714
// Cuda compilation tools, release 13.0, V13.0.88
// Based on NVVM 20.0.0
//

.version 9.0
.target sm_100
.address_size 64

	// .globl	_Z14matrixMultiplyPfS_S_iiiiii
// _ZZ14matrixMultiplyPfS_S_iiiiiiE2sA has been demoted
// _ZZ14matrixMultiplyPfS_S_iiiiiiE2sB has been demoted

.visible .entry _Z14matrixMultiplyPfS_S_iiiiii(
	.param .u64 .ptr .align 1 _Z14matrixMultiplyPfS_S_iiiiii_param_0,
	.param .u64 .ptr .align 1 _Z14matrixMultiplyPfS_S_iiiiii_param_1,
	.param .u64 .ptr .align 1 _Z14matrixMultiplyPfS_S_iiiiii_param_2,
	.param .u32 _Z14matrixMultiplyPfS_S_iiiiii_param_3,
	.param .u32 _Z14matrixMultiplyPfS_S_iiiiii_param_4,
	.param .u32 _Z14matrixMultiplyPfS_S_iiiiii_param_5,
	.param .u32 _Z14matrixMultiplyPfS_S_iiiiii_param_6,
	.param .u32 _Z14matrixMultiplyPfS_S_iiiiii_param_7,
	.param .u32 _Z14matrixMultiplyPfS_S_iiiiii_param_8
)
{
	.reg .pred 	%p<12>;
	.reg .b32 	%r<52>;
	.reg .b32 	%f<111>;
	.reg .b64 	%rd<13>;
	// demoted variable
	.shared .align 4 .b8 _ZZ14matrixMultiplyPfS_S_iiiiiiE2sA[4096];
	// demoted variable
	.shared .align 4 .b8 _ZZ14matrixMultiplyPfS_S_iiiiiiE2sB[4096];
	ld.param.u64 	%rd3, [_Z14matrixMultiplyPfS_S_iiiiii_param_0];
	ld.param.u64 	%rd4, [_Z14matrixMultiplyPfS_S_iiiiii_param_1];
	ld.param.u64 	%rd5, [_Z14matrixMultiplyPfS_S_iiiiii_param_2];
	ld.param.u32 	%r23, [_Z14matrixMultiplyPfS_S_iiiiii_param_3];
	ld.param.u32 	%r24, [_Z14matrixMultiplyPfS_S_iiiiii_param_4];
	ld.param.u32 	%r25, [_Z14matrixMultiplyPfS_S_iiiiii_param_5];
	ld.param.u32 	%r26, [_Z14matrixMultiplyPfS_S_iiiiii_param_6];
	ld.param.u32 	%r27, [_Z14matrixMultiplyPfS_S_iiiiii_param_7];
	ld.param.u32 	%r28, [_Z14matrixMultiplyPfS_S_iiiiii_param_8];
	mov.u32 	%r29, %ntid.y;
	mov.u32 	%r30, %ctaid.y;
	mov.u32 	%r49, %tid.y;
	mad.lo.s32 	%r2, %r29, %r30, %r49;
	mov.u32 	%r31, %ntid.x;
	mov.u32 	%r32, %ctaid.x;
	mov.u32 	%r47, %tid.x;
	mad.lo.s32 	%r4, %r31, %r32, %r47;
	shl.b32 	%r33, %r49, 7;
	mov.u32 	%r34, _ZZ14matrixMultiplyPfS_S_iiiiiiE2sA;
	add.s32 	%r5, %r34, %r33;
	shl.b32 	%r35, %r47, 2;
	add.s32 	%r6, %r5, %r35;
	mov.b32 	%r36, 0;
	st.shared.u32 	[%r6], %r36;
	mov.u32 	%r37, _ZZ14matrixMultiplyPfS_S_iiiiiiE2sB;
	add.s32 	%r38, %r37, %r33;
	add.s32 	%r7, %r38, %r35;
	st.shared.u32 	[%r7], %r36;
	setp.lt.s32 	%p1, %r24, -30;
	mov.f32 	%f110, 0f00000000;
	@%p1 bra 	$L__BB0_7;
	add.s32 	%r39, %r24, -1;
	shr.s32 	%r40, %r39, 31;
	shr.u32 	%r41, %r40, 27;
	add.s32 	%r42, %r39, %r41;
	shr.s32 	%r43, %r42, 5;
	neg.s32 	%r51, %r43;
	add.s32 	%r8, %r37, %r35;
	mad.lo.s32 	%r50, %r49, %r26, %r4;
	shl.b32 	%r11, %r26, 5;
	mad.lo.s32 	%r48, %r24, %r2, %r47;
	cvta.to.global.u64 	%rd1, %rd3;
	cvta.to.global.u64 	%rd2, %rd4;
	mov.f32 	%f110, 0f00000000;
$L__BB0_2:
	setp.ge.s32 	%p2, %r2, %r23;
	setp.ge.u32 	%p3, %r47, %r24;
	mov.f32 	%f108, 0f00000000;
	or.pred  	%p4, %p2, %p3;
	@%p4 bra 	$L__BB0_4;
	mul.wide.u32 	%rd6, %r48, 4;
	add.s64 	%rd7, %rd1, %rd6;
	ld.global.f32 	%f108, [%rd7];
$L__BB0_4:
	setp.ge.s32 	%p5, %r4, %r26;
	st.shared.f32 	[%r6], %f108;
	setp.ge.u32 	%p6, %r49, %r25;
	mov.f32 	%f109, 0f00000000;
	or.pred  	%p7, %p5, %p6;
	@%p7 bra 	$L__BB0_6;
	mul.wide.u32 	%rd8, %r50, 4;
	add.s64 	%rd9, %rd2, %rd8;
	ld.global.f32 	%f109, [%rd9];
$L__BB0_6:
	st.shared.f32 	[%r7], %f109;
	bar.sync 	0;
	ld.shared.f32 	%f12, [%r5];
	ld.shared.f32 	%f13, [%r8];
	fma.rn.f32 	%f14, %f12, %f13, %f110;
	ld.shared.f32 	%f15, [%r5+4];
	ld.shared.f32 	%f16, [%r8+128];
	fma.rn.f32 	%f17, %f15, %f16, %f14;
	ld.shared.f32 	%f18, [%r5+8];
	ld.shared.f32 	%f19, [%r8+256];
	fma.rn.f32 	%f20, %f18, %f19, %f17;
	ld.shared.f32 	%f21, [%r5+12];
	ld.shared.f32 	%f22, [%r8+384];
	fma.rn.f32 	%f23, %f21, %f22, %f20;
	ld.shared.f32 	%f24, [%r5+16];
	ld.shared.f32 	%f25, [%r8+512];
	fma.rn.f32 	%f26, %f24, %f25, %f23;
	ld.shared.f32 	%f27, [%r5+20];
	ld.shared.f32 	%f28, [%r8+640];
	fma.rn.f32 	%f29, %f27, %f28, %f26;
	ld.shared.f32 	%f30, [%r5+24];
	ld.shared.f32 	%f31, [%r8+768];
	fma.rn.f32 	%f32, %f30, %f31, %f29;
	ld.shared.f32 	%f33, [%r5+28];
	ld.shared.f32 	%f34, [%r8+896];
	fma.rn.f32 	%f35, %f33, %f34, %f32;
	ld.shared.f32 	%f36, [%r5+32];
	ld.shared.f32 	%f37, [%r8+1024];
	fma.rn.f32 	%f38, %f36, %f37, %f35;
	ld.shared.f32 	%f39, [%r5+36];
	ld.shared.f32 	%f40, [%r8+1152];
	fma.rn.f32 	%f41, %f39, %f40, %f38;
	ld.shared.f32 	%f42, [%r5+40];
	ld.shared.f32 	%f43, [%r8+1280];
	fma.rn.f32 	%f44, %f42, %f43, %f41;
	ld.shared.f32 	%f45, [%r5+44];
	ld.shared.f32 	%f46, [%r8+1408];
	fma.rn.f32 	%f47, %f45, %f46, %f44;
	ld.shared.f32 	%f48, [%r5+48];
	ld.shared.f32 	%f49, [%r8+1536];
	fma.rn.f32 	%f50, %f48, %f49, %f47;
	ld.shared.f32 	%f51, [%r5+52];
	ld.shared.f32 	%f52, [%r8+1664];
	fma.rn.f32 	%f53, %f51, %f52, %f50;
	ld.shared.f32 	%f54, [%r5+56];
	ld.shared.f32 	%f55, [%r8+1792];
	fma.rn.f32 	%f56, %f54, %f55, %f53;
	ld.shared.f32 	%f57, [%r5+60];
	ld.shared.f32 	%f58, [%r8+1920];
	fma.rn.f32 	%f59, %f57, %f58, %f56;
	ld.shared.f32 	%f60, [%r5+64];
	ld.shared.f32 	%f61, [%r8+2048];
	fma.rn.f32 	%f62, %f60, %f61, %f59;
	ld.shared.f32 	%f63, [%r5+68];
	ld.shared.f32 	%f64, [%r8+2176];
	fma.rn.f32 	%f65, %f63, %f64, %f62;
	ld.shared.f32 	%f66, [%r5+72];
	ld.shared.f32 	%f67, [%r8+2304];
	fma.rn.f32 	%f68, %f66, %f67, %f65;
	ld.shared.f32 	%f69, [%r5+76];
	ld.shared.f32 	%f70, [%r8+2432];
	fma.rn.f32 	%f71, %f69, %f70, %f68;
	ld.shared.f32 	%f72, [%r5+80];
	ld.shared.f32 	%f73, [%r8+2560];
	fma.rn.f32 	%f74, %f72, %f73, %f71;
	ld.shared.f32 	%f75, [%r5+84];
	ld.shared.f32 	%f76, [%r8+2688];
	fma.rn.f32 	%f77, %f75, %f76, %f74;
	ld.shared.f32 	%f78, [%r5+88];
	ld.shared.f32 	%f79, [%r8+2816];
	fma.rn.f32 	%f80, %f78, %f79, %f77;
	ld.shared.f32 	%f81, [%r5+92];
	ld.shared.f32 	%f82, [%r8+2944];
	fma.rn.f32 	%f83, %f81, %f82, %f80;
	ld.shared.f32 	%f84, [%r5+96];
	ld.shared.f32 	%f85, [%r8+3072];
	fma.rn.f32 	%f86, %f84, %f85, %f83;
	ld.shared.f32 	%f87, [%r5+100];
	ld.shared.f32 	%f88, [%r8+3200];
	fma.rn.f32 	%f89, %f87, %f88, %f86;
	ld.shared.f32 	%f90, [%r5+104];
	ld.shared.f32 	%f91, [%r8+3328];
	fma.rn.f32 	%f92, %f90, %f91, %f89;
	ld.shared.f32 	%f93, [%r5+108];
	ld.shared.f32 	%f94, [%r8+3456];
	fma.rn.f32 	%f95, %f93, %f94, %f92;
	ld.shared.f32 	%f96, [%r5+112];
	ld.shared.f32 	%f97, [%r8+3584];
	fma.rn.f32 	%f98, %f96, %f97, %f95;
	ld.shared.f32 	%f99, [%r5+116];
	ld.shared.f32 	%f100, [%r8+3712];
	fma.rn.f32 	%f101, %f99, %f100, %f98;
	ld.shared.f32 	%f102, [%r5+120];
	ld.shared.f32 	%f103, [%r8+3840];
	fma.rn.f32 	%f104, %f102, %f103, %f101;
	ld.shared.f32 	%f105, [%r5+124];
	ld.shared.f32 	%f106, [%r8+3968];
	fma.rn.f32 	%f110, %f105, %f106, %f104;
	add.s32 	%r51, %r51, 1;
	add.s32 	%r50, %r50, %r11;
	add.s32 	%r49, %r49, 32;
	add.s32 	%r48, %r48, 32;
	add.s32 	%r47, %r47, 32;
	setp.ne.s32 	%p8, %r51, 1;
	@%p8 bra 	$L__BB0_2;
$L__BB0_7:
	setp.ge.s32 	%p9, %r2, %r27;
	setp.ge.s32 	%p10, %r4, %r28;
	or.pred  	%p11, %p9, %p10;
	@%p11 bra 	$L__BB0_9;
	mad.lo.s32 	%r46, %r28, %r2, %r4;
	cvta.to.global.u64 	%rd10, %rd5;
	mul.wide.s32 	%rd11, %r46, 4;
	add.s64 	%rd12, %rd10, %rd11;
	st.global.f32 	[%rd12], %f110;
$L__BB0_9:
	ret;

}


// ===== COMPILED SASS (sm_100) =====

	.target	sm_100

	.elftype	@"ET_EXEC"


//--------------------- .note.nv.tkinfo           --------------------------
	.section	.note.nv.tkinfo,"",@"SHT_NOTE"
	.sectionflags	@"SHF_NOTE_NV_TKINFO"
	.tkinfo
        /*0018*/ 	.word	0x00000002
        /*0030*/ 	.string	""
        /*0030*/ 	.string	"ptxas"
        /*0030*/ 	.string	"Cuda compilation tools, release 13.0, V13.0.88"
        /*0030*/ 	.string	"Build cuda_13.0.r13.0/compiler.36424714_0"
        /*0030*/ 	.string	"-arch sm_100 -m 64 "



//--------------------- .note.nv.cuinfo           --------------------------
	.section	.note.nv.cuinfo,"",@"SHT_NOTE"
	.sectionflags	@"SHF_NOTE_NV_CUINFO"
        /*0018*/ 	.short	0x0002
        /*001a*/ 	.short	0x0064
        /*001c*/ 	.short	0x0082
	.zero		2


//--------------------- .nv.info                  --------------------------
	.section	.nv.info,"",@"SHT_CUDA_INFO"
	.align	4


	//----- nvinfo : EIATTR_REGCOUNT
	.align		4
        /*0000*/ 	.byte	0x04, 0x2f
        /*0002*/ 	.short	(.L_1 - .L_0)
	.align		4
.L_0:
        /*0004*/ 	.word	index@(_Z14matrixMultiplyPfS_S_iiiiii)
        /*0008*/ 	.word	0x00000020


	//----- nvinfo : EIATTR_FRAME_SIZE
	.align		4
.L_1:
        /*000c*/ 	.byte	0x04, 0x11
        /*000e*/ 	.short	(.L_3 - .L_2)
	.align		4
.L_2:
        /*0010*/ 	.word	index@(_Z14matrixMultiplyPfS_S_iiiiii)
        /*0014*/ 	.word	0x00000000


	//----- nvinfo : EIATTR_MIN_STACK_SIZE
	.align		4
.L_3:
        /*0018*/ 	.byte	0x04, 0x12
        /*001a*/ 	.short	(.L_5 - .L_4)
	.align		4
.L_4:
        /*001c*/ 	.word	index@(_Z14matrixMultiplyPfS_S_iiiiii)
        /*0020*/ 	.word	0x00000000
.L_5:


//--------------------- .nv.compat                --------------------------
	.section	.nv.compat,"",@"SHT_CUDA_COMPAT_INFO"
	.align	4
        /*0000*/ 	.byte	0x02, 0x09, 0x00, 0x00, 0x02, 0x02, 0x01, 0x00, 0x02, 0x05, 0x05, 0x00, 0x03, 0x07, 0x01, 0x01
        /*0010*/ 	.byte	0x02, 0x03, 0x00, 0x00, 0x02, 0x06, 0x01, 0x00, 0x04, 0x0b, 0x08, 0x00, 0x09, 0x00, 0x00, 0x00
        /*0020*/ 	.byte	0x00, 0x00, 0x00, 0x00


//--------------------- .nv.info._Z14matrixMultiplyPfS_S_iiiiii --------------------------
	.section	.nv.info._Z14matrixMultiplyPfS_S_iiiiii,"",@"SHT_CUDA_INFO"
	.sectionflags	@""
	.align	4


	//----- nvinfo : EIATTR_CUDA_API_VERSION
	.align		4
        /*0000*/ 	.byte	0x04, 0x37
        /*0002*/ 	.short	(.L_7 - .L_6)
.L_6:
        /*0004*/ 	.word	0x00000082


	//----- nvinfo : EIATTR_KPARAM_INFO
	.align		4
.L_7:
        /*0008*/ 	.byte	0x04, 0x17
        /*000a*/ 	.short	(.L_9 - .L_8)
.L_8:
        /*000c*/ 	.word	0x00000000
        /*0010*/ 	.short	0x0008
        /*0012*/ 	.short	0x002c
        /*0014*/ 	.byte	0x00, 0xf0, 0x11, 0x00


	//----- nvinfo : EIATTR_KPARAM_INFO
	.align		4
.L_9:
        /*0018*/ 	.byte	0x04, 0x17
        /*001a*/ 	.short	(.L_11 - .L_10)
.L_10:
        /*001c*/ 	.word	0x00000000
        /*0020*/ 	.short	0x0007
        /*0022*/ 	.short	0x0028
        /*0024*/ 	.byte	0x00, 0xf0, 0x11, 0x00


	//----- nvinfo : EIATTR_KPARAM_INFO
	.align		4
.L_11:
        /*0028*/ 	.byte	0x04, 0x17
        /*002a*/ 	.short	(.L_13 - .L_12)
.L_12:
        /*002c*/ 	.word	0x00000000
        /*0030*/ 	.short	0x0006
        /*0032*/ 	.short	0x0024
        /*0034*/ 	.byte	0x00, 0xf0, 0x11, 0x00


	//----- nvinfo : EIATTR_KPARAM_INFO
	.align		4
.L_13:
        /*0038*/ 	.byte	0x04, 0x17
        /*003a*/ 	.short	(.L_15 - .L_14)
.L_14:
        /*003c*/ 	.word	0x00000000
        /*0040*/ 	.short	0x0005
        /*0042*/ 	.short	0x0020
        /*0044*/ 	.byte	0x00, 0xf0, 0x11, 0x00


	//----- nvinfo : EIATTR_KPARAM_INFO
	.align		4
.L_15:
        /*0048*/ 	.byte	0x04, 0x17
        /*004a*/ 	.short	(.L_17 - .L_16)
.L_16:
        /*004c*/ 	.word	0x00000000
        /*0050*/ 	.short	0x0004
        /*0052*/ 	.short	0x001c
        /*0054*/ 	.byte	0x00, 0xf0, 0x11, 0x00


	//----- nvinfo : EIATTR_KPARAM_INFO
	.align		4
.L_17:
        /*0058*/ 	.byte	0x04, 0x17
        /*005a*/ 	.short	(.L_19 - .L_18)
.L_18:
        /*005c*/ 	.word	0x00000000
        /*0060*/ 	.short	0x0003
        /*0062*/ 	.short	0x0018
        /*0064*/ 	.byte	0x00, 0xf0, 0x11, 0x00


	//----- nvinfo : EIATTR_KPARAM_INFO
	.align		4
.L_19:
        /*0068*/ 	.byte	0x04, 0x17
        /*006a*/ 	.short	(.L_21 - .L_20)
.L_20:
        /*006c*/ 	.word	0x00000000
        /*0070*/ 	.short	0x0002
        /*0072*/ 	.short	0x0010
        /*0074*/ 	.byte	0x00, 0xf5, 0x21, 0x00


	//----- nvinfo : EIATTR_KPARAM_INFO
	.align		4
.L_21:
        /*0078*/ 	.byte	0x04, 0x17
        /*007a*/ 	.short	(.L_23 - .L_22)
.L_22:
        /*007c*/ 	.word	0x00000000
        /*0080*/ 	.short	0x0001
        /*0082*/ 	.short	0x0008
        /*0084*/ 	.byte	0x00, 0xf5, 0x21, 0x00


	//----- nvinfo : EIATTR_KPARAM_INFO
	.align		4
.L_23:
        /*0088*/ 	.byte	0x04, 0x17
        /*008a*/ 	.short	(.L_25 - .L_24)
.L_24:
        /*008c*/ 	.word	0x00000000
        /*0090*/ 	.short	0x0000
        /*0092*/ 	.short	0x0000
        /*0094*/ 	.byte	0x00, 0xf5, 0x21, 0x00


	//----- nvinfo : EIATTR_SPARSE_MMA_MASK
	.align		4
.L_25:
        /*0098*/ 	.byte	0x03, 0x50
        /*009a*/ 	.short	0x0000


	//----- nvinfo : EIATTR_MAXREG_COUNT
	.align		4
        /*009c*/ 	.byte	0x03, 0x1b
        /*009e*/ 	.short	0x00ff


	//----- nvinfo : EIATTR_NUM_BARRIERS
	.align		4
        /*00a0*/ 	.byte	0x02, 0x4c
        /*00a2*/ 	.byte	0x01
	.zero		1


	//----- nvinfo : EIATTR_MERCURY_ISA_VERSION
	.align		4
        /*00a4*/ 	.byte	0x03, 0x5f
        /*00a6*/ 	.short	0x0101


	//----- nvinfo : EIATTR_VRC_CTA_INIT_COUNT
	.align		4
        /*00a8*/ 	.byte	0x02, 0x4a
	.zero		1
	.zero		1


	//----- nvinfo : EIATTR_EXIT_INSTR_OFFSETS
	.align		4
        /*00ac*/ 	.byte	0x04, 0x1c
        /*00ae*/ 	.short	(.L_27 - .L_26)


	//   ....[0]....
.L_26:
        /*00b0*/ 	.word	0x00000860


	//   ....[1]....
        /*00b4*/ 	.word	0x000008b0


	//----- nvinfo : EIATTR_CBANK_PARAM_SIZE
	.align		4
.L_27:
        /*00b8*/ 	.byte	0x03, 0x19
        /*00ba*/ 	.short	0x0030


	//----- nvinfo : EIATTR_PARAM_CBANK
	.align		4
        /*00bc*/ 	.byte	0x04, 0x0a
        /*00be*/ 	.short	(.L_29 - .L_28)
	.align		4
.L_28:
        /*00c0*/ 	.word	index@(.nv.constant0._Z14matrixMultiplyPfS_S_iiiiii)
        /*00c4*/ 	.short	0x0380
        /*00c6*/ 	.short	0x0030


	//----- nvinfo : EIATTR_SW_WAR
	.align		4
.L_29:
        /*00c8*/ 	.byte	0x04, 0x36
        /*00ca*/ 	.short	(.L_31 - .L_30)
.L_30:
        /*00cc*/ 	.word	0x00000008
.L_31:


//--------------------- .nv.callgraph             --------------------------
	.section	.nv.callgraph,"",@"SHT_CUDA_CALLGRAPH"
	.align	4
	.sectionentsize	8
	.align		4
        /*0000*/ 	.word	0x00000000
	.align		4
        /*0004*/ 	.word	0xffffffff
	.align		4
        /*0008*/ 	.word	0x00000000
	.align		4
        /*000c*/ 	.word	0xfffffffe
	.align		4
        /*0010*/ 	.word	0x00000000
	.align		4
        /*0014*/ 	.word	0xfffffffd
	.align		4
        /*0018*/ 	.word	0x00000000
	.align		4
        /*001c*/ 	.word	0xfffffffc


//--------------------- .text._Z14matrixMultiplyPfS_S_iiiiii --------------------------
	.section	.text._Z14matrixMultiplyPfS_S_iiiiii,"ax",@progbits
	.align	128
        .global         _Z14matrixMultiplyPfS_S_iiiiii
        .type           _Z14matrixMultiplyPfS_S_iiiiii,@function
        .size           _Z14matrixMultiplyPfS_S_iiiiii,(.L_x_3 - _Z14matrixMultiplyPfS_S_iiiiii)
        .other          _Z14matrixMultiplyPfS_S_iiiiii,@"STO_CUDA_ENTRY STV_DEFAULT"
_Z14matrixMultiplyPfS_S_iiiiii:
.text._Z14matrixMultiplyPfS_S_iiiiii:
[----:B------:R-:W-:Y:S01]  /*0000*/  LDC R1, c[0x0][0x37c] ;  /* 0x0000df00ff017b82 */ /* 0x000fe20000000800 */
[----:B------:R-:W0:Y:S07]  /*0010*/  S2R R5, SR_TID.Y ;  /* 0x0000000000057919 */ /* 0x000e2e0000002200 */
[----:B------:R-:W1:Y:S01]  /*0020*/  S2UR UR6, SR_CgaCtaId ;  /* 0x00000000000679c3 */ /* 0x000e620000008800 */
[----:B------:R-:W-:Y:S01]  /*0030*/  UMOV UR4, 0x400 ;  /* 0x0000040000047882 */ /* 0x000fe20000000000 */
[----:B------:R-:W2:Y:S01]  /*0040*/  LDCU UR11, c[0x0][0x39c] ;  /* 0x00007380ff0b77ac */ /* 0x000ea20008000800 */
[----:B------:R-:W3:Y:S01]  /*0050*/  S2R R3, SR_TID.X ;  /* 0x0000000000037919 */ /* 0x000ee20000002100 */
[----:B------:R-:W-:Y:S01]  /*0060*/  HFMA2 R23, -RZ, RZ, 0, 0 ;  /* 0x00000000ff177431 */ /* 0x000fe200000001ff */
[----:B------:R-:W-:Y:S01]  /*0070*/  UIADD3 UR5, UPT, UPT, UR4, 0x1000, URZ ;  /* 0x0000100004057890 */ /* 0x000fe2000fffe0ff */
[----:B------:R-:W4:Y:S01]  /*0080*/  S2R R19, SR_CTAID.Y ;  /* 0x0000000000137919 */ /* 0x000f220000002600 */
[----:B------:R-:W4:Y:S01]  /*0090*/  LDCU UR7, c[0x0][0x364] ;  /* 0x00006c80ff0777ac */ /* 0x000f220008000800 */
[----:B------:R-:W5:Y:S01]  /*00a0*/  S2R R20, SR_CTAID.X ;  /* 0x0000000000147919 */ /* 0x000f620000002500 */
[----:B------:R-:W5:Y:S01]  /*00b0*/  LDCU UR10, c[0x0][0x360] ;  /* 0x00006c00ff0a77ac */ /* 0x000f620008000800 */
[----:B------:R-:W0:Y:S01]  /*00c0*/  LDCU.64 UR8, c[0x0][0x358] ;  /* 0x00006b00ff0877ac */ /* 0x000e220008000a00 */
[----:B--2---:R-:W-:-:S02]  /*00d0*/  UISETP.GE.AND UP0, UPT, UR11, -0x1e, UPT ;  /* 0xffffffe20b00788c */ /* 0x004fc4000bf06270 */
[----:B-1----:R-:W-:Y:S02]  /*00e0*/  ULEA UR4, UR6, UR4, 0x18 ;  /* 0x0000000406047291 */ /* 0x002fe4000f8ec0ff */
[----:B------:R-:W-:-:S04]  /*00f0*/  ULEA UR5, UR6, UR5, 0x18 ;  /* 0x0000000506057291 */ /* 0x000fc8000f8ec0ff */
[C---:B0-----:R-:W-:Y:S02]  /*0100*/  LEA R18, R5.reuse, UR4, 0x7 ;  /* 0x0000000405127c11 */ /* 0x041fe4000f8e38ff */
[----:B------:R-:W-:Y:S02]  /*0110*/  LEA R16, R5, UR5, 0x7 ;  /* 0x0000000505107c11 */ /* 0x000fe4000f8e38ff */
[C---:B---3--:R-:W-:Y:S02]  /*0120*/  LEA R17, R3.reuse, R18, 0x2 ;  /* 0x0000001203117211 */ /* 0x048fe400078e10ff */
[----:B------:R-:W-:Y:S01]  /*0130*/  LEA R16, R3, R16, 0x2 ;  /* 0x0000001003107211 */ /* 0x000fe200078e10ff */
[----:B----4-:R-:W-:Y:S02]  /*0140*/  IMAD R19, R19, UR7, R5 ;  /* 0x0000000713137c24 */ /* 0x010fe4000f8e0205 */
[----:B------:R0:W-:Y:S01]  /*0150*/  STS [R17], RZ ;  /* 0x000000ff11007388 */ /* 0x0001e20000000800 */
[----:B-----5:R-:W-:-:S03]  /*0160*/  IMAD R20, R20, UR10, R3 ;  /* 0x0000000a14147c24 */ /* 0x020fc6000f8e0203 */
[----:B------:R0:W-:Y:S01]  /*0170*/  STS [R16], RZ ;  /* 0x000000ff10007388 */ /* 0x0001e20000000800 */
[----:B------:R-:W-:Y:S05]  /*0180*/  BRA.U !UP0, `(.L_x_0) ;  /* 0x0000000508a87547 */ /* 0x000fea000b800000 */
[----:B------:R-:W1:Y:S01]  /*0190*/  LDC.64 R6, c[0x0][0x3a0] ;  /* 0x0000e800ff067b82 */ /* 0x000e620000000a00 */
[----:B------:R-:W2:Y:S01]  /*01a0*/  LDCU UR7, c[0x0][0x3a4] ;  /* 0x00007480ff0777ac */ /* 0x000ea20008000800 */
[----:B------:R-:W-:Y:S01]  /*01b0*/  LEA R2, R3, UR5, 0x2 ;  /* 0x0000000503027c11 */ /* 0x000fe2000f8e10ff */
[----:B------:R-:W-:Y:S01]  /*01c0*/  IMAD R0, R19, UR11, R3 ;  /* 0x0000000b13007c24 */ /* 0x000fe2000f8e0203 */
[----:B------:R-:W-:Y:S01]  /*01d0*/  MOV R23, RZ ;  /* 0x000000ff00177202 */ /* 0x000fe20000000f00 */
[----:B------:R-:W-:Y:S01]  /*01e0*/  UIADD3 UR4, UPT, UPT, UR11, -0x1, URZ ;  /* 0xffffffff0b047890 */ /* 0x000fe2000fffe0ff */
[----:B------:R-:W3:Y:S03]  /*01f0*/  LDCU.64 UR12, c[0x0][0x398] ;  /* 0x00007300ff0c77ac */ /* 0x000ee60008000a00 */
[----:B------:R-:W-:-:S04]  /*0200*/  USHF.R.S32.HI UR6, URZ, 0x1f, UR4 ;  /* 0x0000001fff067899 */ /* 0x000fc80008011404 */
[----:B------:R-:W-:-:S04]  /*0210*/  ULEA.HI UR6, UR6, UR4, URZ, 0x5 ;  /* 0x0000000406067291 */ /* 0x000fc8000f8f28ff */
[----:B------:R-:W-:Y:S01]  /*0220*/  USHF.R.S32.HI UR6, URZ, 0x5, UR6 ;  /* 0x00000005ff067899 */ /* 0x000fe20008011406 */
[----:B--2---:R-:W-:-:S03]  /*0230*/  IMAD R4, R5, UR7, R20 ;  /* 0x0000000705047c24 */ /* 0x004fc6000f8e0214 */
[----:B------:R-:W-:-:S12]  /*0240*/  UIADD3 UR6, UPT, UPT, -UR6, URZ, URZ ;  /* 0x000000ff06067290 */ /* 0x000fd8000fffe1ff */
.L_x_1:
[----:B---3--:R-:W-:Y:S01]  /*0250*/  ISETP.GE.U32.AND P1, PT, R3, UR13, PT ;  /* 0x0000000d03007c0c */ /* 0x008fe2000bf26070 */
[----:B------:R-:W-:Y:S01]  /*0260*/  HFMA2 R29, -RZ, RZ, 0, 0 ;  /* 0x00000000ff1d7431 */ /* 0x000fe200000001ff */
[----:B-1----:R-:W-:Y:S02]  /*0270*/  ISETP.GE.U32.AND P0, PT, R5, R6, PT ;  /* 0x000000060500720c */ /* 0x002fe40003f06070 */
[----:B------:R-:W-:Y:S02]  /*0280*/  ISETP.GE.OR P1, PT, R19, UR12, P1 ;  /* 0x0000000c13007c0c */ /* 0x000fe40008f26670 */
[----:B------:R-:W-:Y:S02]  /*0290*/  ISETP.GE.OR P0, PT, R20, R7, P0 ;  /* 0x000000071400720c */ /* 0x000fe40000706670 */
[----:B------:R-:W-:-:S09]  /*02a0*/  MOV R22, RZ ;  /* 0x000000ff00167202 */ /* 0x000fd20000000f00 */
[----:B------:R-:W1:Y:S08]  /*02b0*/  @!P1 LDC.64 R10, c[0x0][0x380] ;  /* 0x0000e000ff0a9b82 */ /* 0x000e700000000a00 */
[----:B------:R-:W2:Y:S01]  /*02c0*/  @!P0 LDC.64 R8, c[0x0][0x388] ;  /* 0x0000e200ff088b82 */ /* 0x000ea20000000a00 */
[----:B-1----:R-:W-:-:S05]  /*02d0*/  @!P1 IMAD.WIDE.U32 R10, R0, 0x4, R10 ;  /* 0x00000004000a9825 */ /* 0x002fca00078e000a */
[----:B------:R-:W3:Y:S01]  /*02e0*/  @!P1 LDG.E R22, desc[UR8][R10.64] ;  /* 0x000000080a169981 */ /* 0x000ee2000c1e1900 */
[----:B--2---:R-:W-:-:S05]  /*02f0*/  @!P0 IMAD.WIDE.U32 R24, R4, 0x4, R8 ;  /* 0x0000000404188825 */ /* 0x004fca00078e0008 */
[----:B------:R-:W2:Y:S01]  /*0300*/  @!P0 LDG.E R29, desc[UR8][R24.64] ;  /* 0x00000008181d8981 */ /* 0x000ea2000c1e1900 */
[----:B------:R-:W-:-:S04]  /*0310*/  UIADD3 UR6, UPT, UPT, UR6, 0x1, URZ ;  /* 0x0000000106067890 */ /* 0x000fc8000fffe0ff */
[----:B------:R-:W-:Y:S01]  /*0320*/  UISETP.NE.AND UP0, UPT, UR6, 0x1, UPT ;  /* 0x000000010600788c */ /* 0x000fe2000bf05270 */
[----:B---3--:R-:W-:Y:S04]  /*0330*/  STS [R17], R22 ;  /* 0x0000001611007388 */ /* 0x008fe80000000800 */
[----:B--2---:R-:W-:Y:S01]  /*0340*/  STS [R16], R29 ;  /* 0x0000001d10007388 */ /* 0x004fe20000000800 */
[----:B------:R-:W-:Y:S06]  /*0350*/  BAR.SYNC.DEFER_BLOCKING 0x0 ;  /* 0x0000000000007b1d */ /* 0x000fec0000010000 */
[----:B------:R-:W-:Y:S04]  /*0360*/  LDS R26, [R2] ;  /* 0x00000000021a7984 */ /* 0x000fe80000000800 */
[----:B------:R-:W1:Y:S04]  /*0370*/  LDS.128 R12, [R18] ;  /* 0x00000000120c7984 */ /* 0x000e680000000c00 */
[----:B------:R-:W2:Y:S04]  /*0380*/  LDS R25, [R2+0x80] ;  /* 0x0000800002197984 */ /* 0x000ea80000000800 */
[----:B------:R-:W3:Y:S04]  /*0390*/  LDS R27, [R2+0x100] ;  /* 0x00010000021b7984 */ /* 0x000ee80000000800 */
[----:B------:R-:W4:Y:S04]  /*03a0*/  LDS R28, [R2+0x180] ;  /* 0x00018000021c7984 */ /* 0x000f280000000800 */
[----:B------:R-:W-:Y:S04]  /*03b0*/  LDS R21, [R2+0x200] ;  /* 0x0002000002157984 */ /* 0x000fe80000000800 */
[----:B------:R-:W5:Y:S04]  /*03c0*/  LDS.128 R8, [R18+0x10] ;  /* 0x0000100012087984 */ /* 0x000f680000000c00 */
[----:B------:R-:W0:Y:S04]  /*03d0*/  LDS R22, [R2+0x280] ;  /* 0x0002800002167984 */ /* 0x000e280000000800 */
[----:B------:R-:W-:Y:S01]  /*03e0*/  LDS R24, [R2+0x480] ;  /* 0x0004800002187984 */ /* 0x000fe20000000800 */
[----:B-1----:R-:W-:-:S03]  /*03f0*/  FFMA R12, R12, R26, R23 ;  /* 0x0000001a0c0c7223 */ /* 0x002fc60000000017 */
[----:B------:R-:W1:Y:S04]  /*0400*/  LDS R23, [R2+0x300] ;  /* 0x0003000002177984 */ /* 0x000e680000000800 */
[----:B------:R-:W1:Y:S01]  /*0410*/  LDS R26, [R2+0x380] ;  /* 0x00038000021a7984 */ /* 0x000e620000000800 */
[----:B--2---:R-:W-:-:S03]  /*0420*/  FFMA R12, R25, R13, R12 ;  /* 0x0000000d190c7223 */ /* 0x004fc6000000000c */
[----:B------:R-:W-:Y:S01]  /*0430*/  LDS R25, [R2+0x400] ;  /* 0x0004000002197984 */ /* 0x000fe20000000800 */
[----:B---3--:R-:W-:-:S04]  /*0440*/  FFMA R27, R27, R14, R12 ;  /* 0x0000000e1b1b7223 */ /* 0x008fc8000000000c */
[----:B----4-:R-:W-:Y:S02]  /*0450*/  FFMA R27, R28, R15, R27 ;  /* 0x0000000f1c1b7223 */ /* 0x010fe4000000001b */
[----:B------:R-:W2:Y:S02]  /*0460*/  LDS.128 R12, [R18+0x20] ;  /* 0x00002000120c7984 */ /* 0x000ea40000000c00 */
[----:B-----5:R-:W-:Y:S02]  /*0470*/  FFMA R21, R8, R21, R27 ;  /* 0x0000001508157223 */ /* 0x020fe4000000001b */
[----:B------:R-:W-:Y:S02]  /*0480*/  LDS R28, [R2+0x580] ;  /* 0x00058000021c7984 */ /* 0x000fe40000000800 */
[----:B0-----:R-:W-:Y:S02]  /*0490*/  FFMA R22, R22, R9, R21 ;  /* 0x0000000916167223 */ /* 0x001fe40000000015 */
[----:B------:R-:W0:Y:S02]  /*04a0*/  LDS R21, [R2+0x500] ;  /* 0x0005000002157984 */ /* 0x000e240000000800 */
[----:B-1----:R-:W-:-:S02]  /*04b0*/  FFMA R23, R23, R10, R22 ;  /* 0x0000000a17177223 */ /* 0x002fc40000000016 */
[----:B------:R-:W-:Y:S02]  /*04c0*/  LDS R22, [R2+0x680] ;  /* 0x0006800002167984 */ /* 0x000fe40000000800 */
[----:B------:R-:W-:Y:S02]  /*04d0*/  FFMA R27, R26, R11, R23 ;  /* 0x0000000b1a1b7223 */ /* 0x000fe40000000017 */
[----:B------:R-:W-:Y:S04]  /*04e0*/  LDS R23, [R2+0x600] ;  /* 0x0006000002177984 */ /* 0x000fe80000000800 */
[----:B------:R-:W1:Y:S04]  /*04f0*/  LDS.128 R8, [R18+0x30] ;  /* 0x0000300012087984 */ /* 0x000e680000000c00 */
[----:B------:R-:W-:Y:S01]  /*0500*/  LDS R26, [R2+0x780] ;  /* 0x00078000021a7984 */ /* 0x000fe20000000800 */
[----:B--2---:R-:W-:-:S04]  /*0510*/  FFMA R25, R12, R25, R27 ;  /* 0x000000190c197223 */ /* 0x004fc8000000001b */
[----:B------:R-:W-:Y:S02]  /*0520*/  FFMA R24, R24, R13, R25 ;  /* 0x0000000d18187223 */ /* 0x000fe40000000019 */
[----:B------:R-:W2:Y:S02]  /*0530*/  LDS R25, [R2+0x700] ;  /* 0x0007000002197984 */ /* 0x000ea40000000800 */
[----:B0-----:R-:W-:Y:S02]  /*0540*/  FFMA R21, R21, R14, R24 ;  /* 0x0000000e15157223 */ /* 0x001fe40000000018 */
[----:B------:R-:W-:Y:S02]  /*0550*/  LDS R24, [R2+0x880] ;  /* 0x0008800002187984 */ /* 0x000fe40000000800 */
[----:B------:R-:W-:Y:S02]  /*0560*/  FFMA R27, R28, R15, R21 ;  /* 0x0000000f1c1b7223 */ /* 0x000fe40000000015 */
[----:B------:R-:W-:Y:S04]  /*0570*/  LDS R21, [R2+0x800] ;  /* 0x0008000002157984 */ /* 0x000fe80000000800 */
[----:B------:R-:W0:Y:S04]  /*0580*/  LDS.128 R12, [R18+0x40] ;  /* 0x00004000120c7984 */ /* 0x000e280000000c00 */
[----:B------:R-:W-:Y:S01]  /*0590*/  LDS R28, [R2+0x980] ;  /* 0x00098000021c7984 */ /* 0x000fe20000000800 */
[----:B-1----:R-:W-:-:S03]  /*05a0*/  FFMA R23, R8, R23, R27 ;  /* 0x0000001708177223 */ /* 0x002fc6000000001b */
[----:B------:R-:W1:Y:S01]  /*05b0*/  LDS R27, [R2+0x900] ;  /* 0x00090000021b7984 */ /* 0x000e620000000800 */
[----:B------:R-:W-:-:S03]  /*05c0*/  FFMA R22, R22, R9, R23 ;  /* 0x0000000916167223 */ /* 0x000fc60000000017 */
[----:B------:R-:W-:Y:S01]  /*05d0*/  LDS R23, [R2+0xa00] ;  /* 0x000a000002177984 */ /* 0x000fe20000000800 */
[----:B--2---:R-:W-:-:S03]  /*05e0*/  FFMA R25, R25, R10, R22 ;  /* 0x0000000a19197223 */ /* 0x004fc60000000016 */
[----:B------:R-:W-:Y:S01]  /*05f0*/  LDS R22, [R2+0xa80] ;  /* 0x000a800002167984 */ /* 0x000fe20000000800 */
[----:B------:R-:W-:-:S03]  /*0600*/  FFMA R25, R26, R11, R25 ;  /* 0x0000000b1a197223 */ /* 0x000fc60000000019 */
[----:B------:R-:W2:Y:S04]  /*0610*/  LDS.128 R8, [R18+0x50] ;  /* 0x0000500012087984 */ /* 0x000ea80000000c00 */
[----:B------:R-:W-:Y:S01]  /*0620*/  LDS R26, [R2+0xb80] ;  /* 0x000b8000021a7984 */ /* 0x000fe20000000800 */
[----:B0-----:R-:W-:-:S03]  /*0630*/  FFMA R21, R12, R21, R25 ;  /* 0x000000150c157223 */ /* 0x001fc60000000019 */
[----:B------:R-:W-:Y:S01]  /*0640*/  LDS R25, [R2+0xc00] ;  /* 0x000c000002197984 */ /* 0x000fe20000000800 */
[----:B------:R-:W-:-:S03]  /*0650*/  FFMA R24, R24, R13, R21 ;  /* 0x0000000d18187223 */ /* 0x000fc60000000015 */
[----:B------:R-:W0:Y:S01]  /*0660*/  LDS R21, [R2+0xb00] ;  /* 0x000b000002157984 */ /* 0x000e220000000800 */
[----:B-1----:R-:W-:-:S03]  /*0670*/  FFMA R27, R27, R14, R24 ;  /* 0x0000000e1b1b7223 */ /* 0x002fc60000000018 */
[----:B------:R-:W-:Y:S01]  /*0680*/  LDS R24, [R2+0xc80] ;  /* 0x000c800002187984 */ /* 0x000fe20000000800 */
[----:B------:R-:W-:-:S03]  /*0690*/  FFMA R27, R28, R15, R27 ;  /* 0x0000000f1c1b7223 */ /* 0x000fc6000000001b */
[----:B------:R-:W1:Y:S04]  /*06a0*/  LDS.128 R12, [R18+0x60] ;  /* 0x00006000120c7984 */ /* 0x000e680000000c00 */
[----:B------:R-:W-:Y:S01]  /*06b0*/  LDS R28, [R2+0xf00] ;  /* 0x000f0000021c7984 */ /* 0x000fe20000000800 */
[----:B--2---:R-:W-:-:S04]  /*06c0*/  FFMA R23, R8, R23, R27 ;  /* 0x0000001708177223 */ /* 0x004fc8000000001b */
[----:B------:R-:W-:Y:S02]  /*06d0*/  FFMA R22, R22, R9, R23 ;  /* 0x0000000916167223 */ /* 0x000fe40000000017 */
[----:B------:R-:W2:Y:S02]  /*06e0*/  LDS R23, [R2+0xd00] ;  /* 0x000d000002177984 */ /* 0x000ea40000000800 */
[----:B0-----:R-:W-:Y:S02]  /*06f0*/  FFMA R21, R21, R10, R22 ;  /* 0x0000000a15157223 */ /* 0x001fe40000000016 */
[----:B------:R-:W0:Y:S02]  /*0700*/  LDS R22, [R2+0xd80] ;  /* 0x000d800002167984 */ /* 0x000e240000000800 */
[----:B------:R-:W-:Y:S02]  /*0710*/  FFMA R27, R26, R11, R21 ;  /* 0x0000000b1a1b7223 */ /* 0x000fe40000000015 */
[----:B------:R-:W-:Y:S04]  /*0720*/  LDS R21, [R2+0xe00] ;  /* 0x000e000002157984 */ /* 0x000fe80000000800 */
[----:B------:R-:W3:Y:S01]  /*0730*/  LDS.128 R8, [R18+0x70] ;  /* 0x0000700012087984 */ /* 0x000ee20000000c00 */
[----:B-1----:R-:W-:-:S03]  /*0740*/  FFMA R25, R12, R25, R27 ;  /* 0x000000190c197223 */ /* 0x002fc6000000001b */
[----:B------:R-:W1:Y:S01]  /*0750*/  LDS R12, [R2+0xe80] ;  /* 0x000e8000020c7984 */ /* 0x000e620000000800 */
[----:B------:R-:W-:-:S03]  /*0760*/  FFMA R26, R24, R13, R25 ;  /* 0x0000000d181a7223 */ /* 0x000fc60000000019 */
[----:B------:R-:W4:Y:S01]  /*0770*/  LDS R24, [R2+0xf80] ;  /* 0x000f800002187984 */ /* 0x000f220000000800 */
[----:B--2---:R-:W-:-:S04]  /*0780*/  FFMA R23, R23, R14, R26 ;  /* 0x0000000e17177223 */ /* 0x004fc8000000001a */
[----:B0-----:R-:W-:-:S04]  /*0790*/  FFMA R15, R22, R15, R23 ;  /* 0x0000000f160f7223 */ /* 0x001fc80000000017 */
[----:B---3--:R-:W-:Y:S01]  /*07a0*/  FFMA R15, R8, R21, R15 ;  /* 0x00000015080f7223 */ /* 0x008fe2000000000f */
[----:B------:R-:W-:-:S03]  /*07b0*/  IADD3 R5, PT, PT, R5, 0x20, RZ ;  /* 0x0000002005057810 */ /* 0x000fc60007ffe0ff */
[----:B-1----:R-:W-:-:S04]  /*07c0*/  FFMA R9, R12, R9, R15 ;  /* 0x000000090c097223 */ /* 0x002fc8000000000f */
[----:B------:R-:W-:Y:S01]  /*07d0*/  FFMA R9, R28, R10, R9 ;  /* 0x0000000a1c097223 */ /* 0x000fe20000000009 */
[----:B------:R-:W-:Y:S02]  /*07e0*/  IADD3 R3, PT, PT, R3, 0x20, RZ ;  /* 0x0000002003037810 */ /* 0x000fe40007ffe0ff */
[----:B------:R-:W-:Y:S01]  /*07f0*/  IADD3 R0, PT, PT, R0, 0x20, RZ ;  /* 0x0000002000007810 */ /* 0x000fe20007ffe0ff */
[----:B----4-:R-:W-:Y:S01]  /*0800*/  FFMA R23, R24, R11, R9 ;  /* 0x0000000b18177223 */ /* 0x010fe20000000009 */
[----:B------:R-:W-:Y:S01]  /*0810*/  LEA R4, R7, R4, 0x5 ;  /* 0x0000000407047211 */ /* 0x000fe200078e28ff */
[----:B------:R-:W-:Y:S06]  /*0820*/  BRA.U UP0, `(.L_x_1) ;  /* 0xfffffff900887547 */ /* 0x000fec000b83ffff */
.L_x_0:
[----:B------:R-:W1:Y:S02]  /*0830*/  LDCU.64 UR4, c[0x0][0x3a8] ;  /* 0x00007500ff0477ac */ /* 0x000e640008000a00 */
[----:B-1----:R-:W-:-:S04]  /*0840*/  ISETP.GE.AND P0, PT, R20, UR5, PT ;  /* 0x0000000514007c0c */ /* 0x002fc8000bf06270 */
[----:B------:R-:W-:-:S13]  /*0850*/  ISETP.GE.OR P0, PT, R19, UR4, P0 ;  /* 0x0000000413007c0c */ /* 0x000fda0008706670 */
[----:B------:R-:W-:Y:S05]  /*0860*/  @P0 EXIT ;  /* 0x000000000000094d */ /* 0x000fea0003800000 */
[----:B------:R-:W1:Y:S01]  /*0870*/  LDC.64 R2, c[0x0][0x390] ;  /* 0x0000e400ff027b82 */ /* 0x000e620000000a00 */
[----:B------:R-:W-:-:S04]  /*0880*/  IMAD R19, R19, UR5, R20 ;  /* 0x0000000513137c24 */ /* 0x000fc8000f8e0214 */
[----:B-1----:R-:W-:-:S05]  /*0890*/  IMAD.WIDE R2, R19, 0x4, R2 ;  /* 0x0000000413027825 */ /* 0x002fca00078e0202 */
[----:B------:R-:W-:Y:S01]  /*08a0*/  STG.E desc[UR8][R2.64], R23 ;  /* 0x0000001702007986 */ /* 0x000fe2000c101908 */
[----:B------:R-:W-:Y:S05]  /*08b0*/  EXIT ;  /* 0x000000000000794d */ /* 0x000fea0003800000 */
.L_x_2:
[----:B------:R-:W-:-:S00]  /*08c0*/  BRA `(.L_x_2) ;  /* 0xfffffffc00fc7947 */ /* 0x000fc0000383ffff */
[----:B------:R-:W-:-:S00]  /*08d0*/  NOP ;  /* 0x0000000000007918 */ /* 0x000fc00000000000 */
        /* <DEDUP_REMOVED lines=10> */
.L_x_3:


//--------------------- .nv.shared._Z14matrixMultiplyPfS_S_iiiiii --------------------------
	.section	.nv.shared._Z14matrixMultiplyPfS_S_iiiiii,"aw",@nobits
	.sectionflags	@""
	.align	4
.nv.shared._Z14matrixMultiplyPfS_S_iiiiii:
	.zero		9216


//--------------------- .nv.shared.reserved.0     --------------------------
	.section	.nv.shared.reserved.0,"aw",@nobits
	.weak		__nv_reservedSMEM_offset_0_alias
	.size		__nv_reservedSMEM_offset_0_alias, 0, 64
	.other		__nv_reservedSMEM_offset_0_alias,@"STO_CUDA_RESERVED_SHARED STV_DEFAULT"
__nv_reservedSMEM_offset_0_alias:
	.zero		0
	.zero		64


//--------------------- .nv.constant0._Z14matrixMultiplyPfS_S_iiiiii --------------------------
	.section	.nv.constant0._Z14matrixMultiplyPfS_S_iiiiii,"a",@progbits
	.sectionflags	@""
	.align	4
.nv.constant0._Z14matrixMultiplyPfS_S_iiiiii:
	.zero		944


//--------------------- SYMBOLS --------------------------

	.type		.nv.reservedSmem.offset0,@object
	.size		.nv.reservedSmem.offset0,0x4
	.type		.nv.reservedSmem.cap,@object
	.size		.nv.reservedSmem.cap,0x4
